//
// Generated by NVIDIA NVVM Compiler
//
// Compiler Build ID: CL-36424714
// Cuda compilation tools, release 13.0, V13.0.88
// Based on NVVM 20.0.0
//

.version 9.0
.target sm_100
.address_size 64

	// .globl	_Z8sgemm_v1ILi32EEvPKfS1_Pfiiiff
// _ZZ8sgemm_v1ILi32EEvPKfS1_PfiiiffE5tileA has been demoted
// _ZZ8sgemm_v1ILi32EEvPKfS1_PfiiiffE5tileB has been demoted

.visible .entry _Z8sgemm_v1ILi32EEvPKfS1_Pfiiiff(
	.param .u64 .ptr .align 1 _Z8sgemm_v1ILi32EEvPKfS1_Pfiiiff_param_0,
	.param .u64 .ptr .align 1 _Z8sgemm_v1ILi32EEvPKfS1_Pfiiiff_param_1,
	.param .u64 .ptr .align 1 _Z8sgemm_v1ILi32EEvPKfS1_Pfiiiff_param_2,
	.param .u32 _Z8sgemm_v1ILi32EEvPKfS1_Pfiiiff_param_3,
	.param .u32 _Z8sgemm_v1ILi32EEvPKfS1_Pfiiiff_param_4,
	.param .u32 _Z8sgemm_v1ILi32EEvPKfS1_Pfiiiff_param_5,
	.param .f32 _Z8sgemm_v1ILi32EEvPKfS1_Pfiiiff_param_6,
	.param .f32 _Z8sgemm_v1ILi32EEvPKfS1_Pfiiiff_param_7
)
{
	.reg .pred 	%p<12>;
	.reg .b32 	%r<41>;
	.reg .b32 	%f<119>;
	.reg .b64 	%rd<13>;
	// demoted variable
	.shared .align 4 .b8 _ZZ8sgemm_v1ILi32EEvPKfS1_PfiiiffE5tileA[4096];
	// demoted variable
	.shared .align 4 .b8 _ZZ8sgemm_v1ILi32EEvPKfS1_PfiiiffE5tileB[4096];
	ld.param.u64 	%rd3, [_Z8sgemm_v1ILi32EEvPKfS1_Pfiiiff_param_0];
	ld.param.u64 	%rd4, [_Z8sgemm_v1ILi32EEvPKfS1_Pfiiiff_param_1];
	ld.param.u64 	%rd5, [_Z8sgemm_v1ILi32EEvPKfS1_Pfiiiff_param_2];
	ld.param.u32 	%r24, [_Z8sgemm_v1ILi32EEvPKfS1_Pfiiiff_param_3];
	ld.param.u32 	%r25, [_Z8sgemm_v1ILi32EEvPKfS1_Pfiiiff_param_4];
	ld.param.u32 	%r26, [_Z8sgemm_v1ILi32EEvPKfS1_Pfiiiff_param_5];
	ld.param.f32 	%f8, [_Z8sgemm_v1ILi32EEvPKfS1_Pfiiiff_param_6];
	ld.param.f32 	%f9, [_Z8sgemm_v1ILi32EEvPKfS1_Pfiiiff_param_7];
	mov.u32 	%r36, %tid.x;
	mov.u32 	%r38, %tid.y;
	mov.u32 	%r27, %ctaid.x;
	mov.u32 	%r28, %ctaid.y;
	mov.u32 	%r29, %ntid.y;
	mad.lo.s32 	%r3, %r28, %r29, %r38;
	mov.u32 	%r30, %ntid.x;
	mad.lo.s32 	%r4, %r27, %r30, %r36;
	cvt.rn.f32.s32 	%f11, %r26;
	mul.f32 	%f12, %f11, 0f3D000000;
	cvt.rpi.f32.f32 	%f13, %f12;
	cvt.rzi.s32.f32 	%r5, %f13;
	setp.lt.s32 	%p1, %r5, 1;
	mov.f32 	%f118, 0f00000000;
	@%p1 bra 	$L__BB0_7;
	shl.b32 	%r31, %r38, 7;
	mov.u32 	%r32, _ZZ8sgemm_v1ILi32EEvPKfS1_PfiiiffE5tileA;
	add.s32 	%r6, %r32, %r31;
	shl.b32 	%r33, %r36, 2;
	add.s32 	%r7, %r6, %r33;
	mov.u32 	%r34, _ZZ8sgemm_v1ILi32EEvPKfS1_PfiiiffE5tileB;
	add.s32 	%r9, %r34, %r33;
	add.s32 	%r8, %r9, %r31;
	neg.s32 	%r40, %r5;
	mad.lo.s32 	%r39, %r38, %r25, %r4;
	shl.b32 	%r12, %r25, 5;
	mad.lo.s32 	%r37, %r26, %r3, %r36;
	cvta.to.global.u64 	%rd1, %rd3;
	cvta.to.global.u64 	%rd2, %rd4;
	mov.f32 	%f118, 0f00000000;
$L__BB0_2:
	setp.ge.s32 	%p2, %r3, %r24;
	setp.ge.s32 	%p3, %r36, %r26;
	mov.f32 	%f116, 0f00000000;
	or.pred  	%p4, %p2, %p3;
	@%p4 bra 	$L__BB0_4;
	mul.wide.s32 	%rd6, %r37, 4;
	add.s64 	%rd7, %rd1, %rd6;
	ld.global.nc.f32 	%f116, [%rd7];
$L__BB0_4:
	setp.ge.s32 	%p5, %r4, %r25;
	st.shared.f32 	[%r7], %f116;
	setp.ge.s32 	%p6, %r38, %r26;
	mov.f32 	%f117, 0f00000000;
	or.pred  	%p7, %p5, %p6;
	@%p7 bra 	$L__BB0_6;
	mul.wide.s32 	%rd8, %r39, 4;
	add.s64 	%rd9, %rd2, %rd8;
	ld.global.nc.f32 	%f117, [%rd9];
$L__BB0_6:
	st.shared.f32 	[%r8], %f117;
	bar.sync 	0;
	ld.shared.f32 	%f17, [%r6];
	ld.shared.f32 	%f18, [%r9];
	fma.rn.f32 	%f19, %f17, %f18, %f118;
	ld.shared.f32 	%f20, [%r6+4];
	ld.shared.f32 	%f21, [%r9+128];
	fma.rn.f32 	%f22, %f20, %f21, %f19;
	ld.shared.f32 	%f23, [%r6+8];
	ld.shared.f32 	%f24, [%r9+256];
	fma.rn.f32 	%f25, %f23, %f24, %f22;
	ld.shared.f32 	%f26, [%r6+12];
	ld.shared.f32 	%f27, [%r9+384];
	fma.rn.f32 	%f28, %f26, %f27, %f25;
	ld.shared.f32 	%f29, [%r6+16];
	ld.shared.f32 	%f30, [%r9+512];
	fma.rn.f32 	%f31, %f29, %f30, %f28;
	ld.shared.f32 	%f32, [%r6+20];
	ld.shared.f32 	%f33, [%r9+640];
	fma.rn.f32 	%f34, %f32, %f33, %f31;
	ld.shared.f32 	%f35, [%r6+24];
	ld.shared.f32 	%f36, [%r9+768];
	fma.rn.f32 	%f37, %f35, %f36, %f34;
	ld.shared.f32 	%f38, [%r6+28];
	ld.shared.f32 	%f39, [%r9+896];
	fma.rn.f32 	%f40, %f38, %f39, %f37;
	ld.shared.f32 	%f41, [%r6+32];
	ld.shared.f32 	%f42, [%r9+1024];
	fma.rn.f32 	%f43, %f41, %f42, %f40;
	ld.shared.f32 	%f44, [%r6+36];
	ld.shared.f32 	%f45, [%r9+1152];
	fma.rn.f32 	%f46, %f44, %f45, %f43;
	ld.shared.f32 	%f47, [%r6+40];
	ld.shared.f32 	%f48, [%r9+1280];
	fma.rn.f32 	%f49, %f47, %f48, %f46;
	ld.shared.f32 	%f50, [%r6+44];
	ld.shared.f32 	%f51, [%r9+1408];
	fma.rn.f32 	%f52, %f50, %f51, %f49;
	ld.shared.f32 	%f53, [%r6+48];
	ld.shared.f32 	%f54, [%r9+1536];
	fma.rn.f32 	%f55, %f53, %f54, %f52;
	ld.shared.f32 	%f56, [%r6+52];
	ld.shared.f32 	%f57, [%r9+1664];
	fma.rn.f32 	%f58, %f56, %f57, %f55;
	ld.shared.f32 	%f59, [%r6+56];
	ld.shared.f32 	%f60, [%r9+1792];
	fma.rn.f32 	%f61, %f59, %f60, %f58;
	ld.shared.f32 	%f62, [%r6+60];
	ld.shared.f32 	%f63, [%r9+1920];
	fma.rn.f32 	%f64, %f62, %f63, %f61;
	ld.shared.f32 	%f65, [%r6+64];
	ld.shared.f32 	%f66, [%r9+2048];
	fma.rn.f32 	%f67, %f65, %f66, %f64;
	ld.shared.f32 	%f68, [%r6+68];
	ld.shared.f32 	%f69, [%r9+2176];
	fma.rn.f32 	%f70, %f68, %f69, %f67;
	ld.shared.f32 	%f71, [%r6+72];
	ld.shared.f32 	%f72, [%r9+2304];
	fma.rn.f32 	%f73, %f71, %f72, %f70;
	ld.shared.f32 	%f74, [%r6+76];
	ld.shared.f32 	%f75, [%r9+2432];
	fma.rn.f32 	%f76, %f74, %f75, %f73;
	ld.shared.f32 	%f77, [%r6+80];
	ld.shared.f32 	%f78, [%r9+2560];
	fma.rn.f32 	%f79, %f77, %f78, %f76;
	ld.shared.f32 	%f80, [%r6+84];
	ld.shared.f32 	%f81, [%r9+2688];
	fma.rn.f32 	%f82, %f80, %f81, %f79;
	ld.shared.f32 	%f83, [%r6+88];
	ld.shared.f32 	%f84, [%r9+2816];
	fma.rn.f32 	%f85, %f83, %f84, %f82;
	ld.shared.f32 	%f86, [%r6+92];
	ld.shared.f32 	%f87, [%r9+2944];
	fma.rn.f32 	%f88, %f86, %f87, %f85;
	ld.shared.f32 	%f89, [%r6+96];
	ld.shared.f32 	%f90, [%r9+3072];
	fma.rn.f32 	%f91, %f89, %f90, %f88;
	ld.shared.f32 	%f92, [%r6+100];
	ld.shared.f32 	%f93, [%r9+3200];
	fma.rn.f32 	%f94, %f92, %f93, %f91;
	ld.shared.f32 	%f95, [%r6+104];
	ld.shared.f32 	%f96, [%r9+3328];
	fma.rn.f32 	%f97, %f95, %f96, %f94;
	ld.shared.f32 	%f98, [%r6+108];
	ld.shared.f32 	%f99, [%r9+3456];
	fma.rn.f32 	%f100, %f98, %f99, %f97;
	ld.shared.f32 	%f101, [%r6+112];
	ld.shared.f32 	%f102, [%r9+3584];
	fma.rn.f32 	%f103, %f101, %f102, %f100;
	ld.shared.f32 	%f104, [%r6+116];
	ld.shared.f32 	%f105, [%r9+3712];
	fma.rn.f32 	%f106, %f104, %f105, %f103;
	ld.shared.f32 	%f107, [%r6+120];
	ld.shared.f32 	%f108, [%r9+3840];
	fma.rn.f32 	%f109, %f107, %f108, %f106;
	ld.shared.f32 	%f110, [%r6+124];
	ld.shared.f32 	%f111, [%r9+3968];
	fma.rn.f32 	%f118, %f110, %f111, %f109;
	bar.sync 	0;
	add.s32 	%r40, %r40, 1;
	setp.ne.s32 	%p8, %r40, 0;
	add.s32 	%r39, %r39, %r12;
	add.s32 	%r38, %r38, 32;
	add.s32 	%r37, %r37, 32;
	add.s32 	%r36, %r36, 32;
	@%p8 bra 	$L__BB0_2;
$L__BB0_7:
	setp.ge.s32 	%p9, %r3, %r24;
	setp.ge.s32 	%p10, %r4, %r25;
	or.pred  	%p11, %p9, %p10;
	@%p11 bra 	$L__BB0_9;
	mad.lo.s32 	%r35, %r25, %r3, %r4;
	cvta.to.global.u64 	%rd10, %rd5;
	mul.wide.s32 	%rd11, %r35, 4;
	add.s64 	%rd12, %rd10, %rd11;
	ld.global.f32 	%f112, [%rd12];
	mul.f32 	%f113, %f9, %f112;
	fma.rn.f32 	%f114, %f8, %f118, %f113;
	st.global.f32 	[%rd12], %f114;
$L__BB0_9:
	ret;

}


// ===== COMPILED SASS (sm_100) =====

	.target	sm_100

	.elftype	@"ET_EXEC"


//--------------------- .note.nv.tkinfo           --------------------------
	.section	.note.nv.tkinfo,"",@"SHT_NOTE"
	.sectionflags	@"SHF_NOTE_NV_TKINFO"
	.tkinfo
        /*0018*/ 	.word	0x00000002
        /*0030*/ 	.string	""
        /*0030*/ 	.string	"ptxas"
        /*0030*/ 	.string	"Cuda compilation tools, release 13.0, V13.0.88"
        /*0030*/ 	.string	"Build cuda_13.0.r13.0/compiler.36424714_0"
        /*0030*/ 	.string	"-arch sm_100 -m 64 "



//--------------------- .note.nv.cuinfo           --------------------------
	.section	.note.nv.cuinfo,"",@"SHT_NOTE"
	.sectionflags	@"SHF_NOTE_NV_CUINFO"
        /*0018*/ 	.short	0x0002
        /*001a*/ 	.short	0x0064
        /*001c*/ 	.short	0x0082
	.zero		2


//--------------------- .nv.info                  --------------------------
	.section	.nv.info,"",@"SHT_CUDA_INFO"
	.align	4


	//----- nvinfo : EIATTR_REGCOUNT
	.align		4
        /*0000*/ 	.byte	0x04, 0x2f
        /*0002*/ 	.short	(.L_1 - .L_0)
	.align		4
.L_0:
        /*0004*/ 	.word	index@(_Z8sgemm_v1ILi32EEvPKfS1_Pfiiiff)
        /*0008*/ 	.word	0x00000020


	//----- nvinfo : EIATTR_FRAME_SIZE
	.align		4
.L_1:
        /*000c*/ 	.byte	0x04, 0x11
        /*000e*/ 	.short	(.L_3 - .L_2)
	.align		4
.L_2:
        /*0010*/ 	.word	index@(_Z8sgemm_v1ILi32EEvPKfS1_Pfiiiff)
        /*0014*/ 	.word	0x00000000


	//----- nvinfo : EIATTR_MIN_STACK_SIZE
	.align		4
.L_3:
        /*0018*/ 	.byte	0x04, 0x12
        /*001a*/ 	.short	(.L_5 - .L_4)
	.align		4
.L_4:
        /*001c*/ 	.word	index@(_Z8sgemm_v1ILi32EEvPKfS1_Pfiiiff)
        /*0020*/ 	.word	0x00000000
.L_5:


//--------------------- .nv.compat                --------------------------
	.section	.nv.compat,"",@"SHT_CUDA_COMPAT_INFO"
	.align	4
        /*0000*/ 	.byte	0x02, 0x09, 0x00, 0x00, 0x02, 0x02, 0x01, 0x00, 0x02, 0x05, 0x05, 0x00, 0x03, 0x07, 0x01, 0x01
        /*0010*/ 	.byte	0x02, 0x03, 0x00, 0x00, 0x02, 0x06, 0x01, 0x00, 0x04, 0x0b, 0x08, 0x00, 0x09, 0x00, 0x00, 0x00
        /*0020*/ 	.byte	0x00, 0x00, 0x00, 0x00


//--------------------- .nv.info._Z8sgemm_v1ILi32EEvPKfS1_Pfiiiff --------------------------
	.section	.nv.info._Z8sgemm_v1ILi32EEvPKfS1_Pfiiiff,"",@"SHT_CUDA_INFO"
	.sectionflags	@""
	.align	4


	//----- nvinfo : EIATTR_CUDA_API_VERSION
	.align		4
        /*0000*/ 	.byte	0x04, 0x37
        /*0002*/ 	.short	(.L_7 - .L_6)
.L_6:
        /*0004*/ 	.word	0x00000082


	//----- nvinfo : EIATTR_KPARAM_INFO
	.align		4
.L_7:
        /*0008*/ 	.byte	0x04, 0x17
        /*000a*/ 	.short	(.L_9 - .L_8)
.L_8:
        /*000c*/ 	.word	0x00000000
        /*0010*/ 	.short	0x0007
        /*0012*/ 	.short	0x0028
        /*0014*/ 	.byte	0x00, 0xf0, 0x11, 0x00


	//----- nvinfo : EIATTR_KPARAM_INFO
	.align		4
.L_9:
        /*0018*/ 	.byte	0x04, 0x17
        /*001a*/ 	.short	(.L_11 - .L_10)
.L_10:
        /*001c*/ 	.word	0x00000000
        /*0020*/ 	.short	0x0006
        /*0022*/ 	.short	0x0024
        /*0024*/ 	.byte	0x00, 0xf0, 0x11, 0x00


	//----- nvinfo : EIATTR_KPARAM_INFO
	.align		4
.L_11:
        /*0028*/ 	.byte	0x04, 0x17
        /*002a*/ 	.short	(.L_13 - .L_12)
.L_12:
        /*002c*/ 	.word	0x00000000
        /*0030*/ 	.short	0x0005
        /*0032*/ 	.short	0x0020
        /*0034*/ 	.byte	0x00, 0xf0, 0x11, 0x00


	//----- nvinfo : EIATTR_KPARAM_INFO
	.align		4
.L_13:
        /*0038*/ 	.byte	0x04, 0x17
        /*003a*/ 	.short	(.L_15 - .L_14)
.L_14:
        /*003c*/ 	.word	0x00000000
        /*0040*/ 	.short	0x0004
        /*0042*/ 	.short	0x001c
        /*0044*/ 	.byte	0x00, 0xf0, 0x11, 0x00


	//----- nvinfo : EIATTR_KPARAM_INFO
	.align		4
.L_15:
        /*0048*/ 	.byte	0x04, 0x17
        /*004a*/ 	.short	(.L_17 - .L_16)
.L_16:
        /*004c*/ 	.word	0x00000000
        /*0050*/ 	.short	0x0003
        /*0052*/ 	.short	0x0018
        /*0054*/ 	.byte	0x00, 0xf0, 0x11, 0x00


	//----- nvinfo : EIATTR_KPARAM_INFO
	.align		4
.L_17:
        /*0058*/ 	.byte	0x04, 0x17
        /*005a*/ 	.short	(.L_19 - .L_18)
.L_18:
        /*005c*/ 	.word	0x00000000
        /*0060*/ 	.short	0x0002
        /*0062*/ 	.short	0x0010
        /*0064*/ 	.byte	0x00, 0xf5, 0x21, 0x00


	//----- nvinfo : EIATTR_KPARAM_INFO
	.align		4
.L_19:
        /*0068*/ 	.byte	0x04, 0x17
        /*006a*/ 	.short	(.L_21 - .L_20)
.L_20:
        /*006c*/ 	.word	0x00000000
        /*0070*/ 	.short	0x0001
        /*0072*/ 	.short	0x0008
        /*0074*/ 	.byte	0x00, 0xf5, 0x21, 0x00


	//----- nvinfo : EIATTR_KPARAM_INFO
	.align		4
.L_21:
        /*0078*/ 	.byte	0x04, 0x17
        /*007a*/ 	.short	(.L_23 - .L_22)
.L_22:
        /*007c*/ 	.word	0x00000000
        /*0080*/ 	.short	0x0000
        /*0082*/ 	.short	0x0000
        /*0084*/ 	.byte	0x00, 0xf5, 0x21, 0x00


	//----- nvinfo : EIATTR_SPARSE_MMA_MASK
	.align		4
.L_23:
        /*0088*/ 	.byte	0x03, 0x50
        /*008a*/ 	.short	0x0000


	//----- nvinfo : EIATTR_MAXREG_COUNT
	.align		4
        /*008c*/ 	.byte	0x03, 0x1b
        /*008e*/ 	.short	0x00ff


	//----- nvinfo : EIATTR_NUM_BARRIERS
	.align		4
        /*0090*/ 	.byte	0x02, 0x4c
        /*0092*/ 	.byte	0x01
	.zero		1


	//----- nvinfo : EIATTR_MERCURY_ISA_VERSION
	.align		4
        /*0094*/ 	.byte	0x03, 0x5f
        /*0096*/ 	.short	0x0101


	//----- nvinfo : EIATTR_VRC_CTA_INIT_COUNT
	.align		4
        /*0098*/ 	.byte	0x02, 0x4a
	.zero		1
	.zero		1


	//----- nvinfo : EIATTR_EXIT_INSTR_OFFSETS
	.align		4
        /*009c*/ 	.byte	0x04, 0x1c
        /*009e*/ 	.short	(.L_25 - .L_24)


	//   ....[0]....
.L_24:
        /*00a0*/ 	.word	0x00000840


	//   ....[1]....
        /*00a4*/ 	.word	0x000008e0


	//----- nvinfo : EIATTR_CBANK_PARAM_SIZE
	.align		4
.L_25:
        /*00a8*/ 	.byte	0x03, 0x19
        /*00aa*/ 	.short	0x002c


	//----- nvinfo : EIATTR_PARAM_CBANK
	.align		4
        /*00ac*/ 	.byte	0x04, 0x0a
        /*00ae*/ 	.short	(.L_27 - .L_26)
	.align		4
.L_26:
        /*00b0*/ 	.word	index@(.nv.constant0._Z8sgemm_v1ILi32EEvPKfS1_Pfiiiff)
        /*00b4*/ 	.short	0x0380
        /*00b6*/ 	.short	0x002c


	//----- nvinfo : EIATTR_SW_WAR
	.align		4
.L_27:
        /*00b8*/ 	.byte	0x04, 0x36
        /*00ba*/ 	.short	(.L_29 - .L_28)
.L_28:
        /*00bc*/ 	.word	0x00000008
.L_29:


//--------------------- .nv.callgraph             --------------------------
	.section	.nv.callgraph,"",@"SHT_CUDA_CALLGRAPH"
	.align	4
	.sectionentsize	8
	.align		4
        /*0000*/ 	.word	0x00000000
	.align		4
        /*0004*/ 	.word	0xffffffff
	.align		4
        /*0008*/ 	.word	0x00000000
	.align		4
        /*000c*/ 	.word	0xfffffffe
	.align		4
        /*0010*/ 	.word	0x00000000
	.align		4
        /*0014*/ 	.word	0xfffffffd
	.align		4
        /*0018*/ 	.word	0x00000000
	.align		4
        /*001c*/ 	.word	0xfffffffc


//--------------------- .text._Z8sgemm_v1ILi32EEvPKfS1_Pfiiiff --------------------------
	.section	.text._Z8sgemm_v1ILi32EEvPKfS1_Pfiiiff,"ax",@progbits
	.align	128
        .global         _Z8sgemm_v1ILi32EEvPKfS1_Pfiiiff
        .type           _Z8sgemm_v1ILi32EEvPKfS1_Pfiiiff,@function
        .size           _Z8sgemm_v1ILi32EEvPKfS1_Pfiiiff,(.L_x_3 - _Z8sgemm_v1ILi32EEvPKfS1_Pfiiiff)
        .other          _Z8sgemm_v1ILi32EEvPKfS1_Pfiiiff,@"STO_CUDA_ENTRY STV_DEFAULT"
_Z8sgemm_v1ILi32EEvPKfS1_Pfiiiff:
.text._Z8sgemm_v1ILi32EEvPKfS1_Pfiiiff:
[----:B------:R-:W-:Y:S01]  /*0000*/  LDC R1, c[0x0][0x37c] ;  /* 0x0000df00ff017b82 */ /* 0x000fe20000000800 */
[----:B------:R-:W0:Y:S01]  /*0010*/  LDCU UR7, c[0x0][0x3a0] ;  /* 0x00007400ff0777ac */ /* 0x000e220008000800 */
[----:B------:R-:W1:Y:S06]  /*0020*/  S2R R17, SR_TID.Y ;  /* 0x0000000000117919 */ /* 0x000e6c0000002200 */
[----:B------:R-:W1:Y:S01]  /*0030*/  LDC R20, c[0x0][0x364] ;  /* 0x0000d900ff147b82 */ /* 0x000e620000000800 */
[----:B------:R-:W-:Y:S01]  /*0040*/  HFMA2 R21, -RZ, RZ, 0, 0 ;  /* 0x00000000ff157431 */ /* 0x000fe200000001ff */
[----:B------:R-:W2:Y:S01]  /*0050*/  LDCU.64 UR8, c[0x0][0x358] ;  /* 0x00006b00ff0877ac */ /* 0x000ea20008000a00 */
[----:B------:R-:W3:Y:S05]  /*0060*/  S2R R18, SR_TID.X ;  /* 0x0000000000127919 */ /* 0x000eea0000002100 */
[----:B------:R-:W-:Y:S01]  /*0070*/  S2UR UR4, SR_CTAID.X ;  /* 0x00000000000479c3 */ /* 0x000fe20000002500 */
[----:B0-----:R-:W-:-:S07]  /*0080*/  I2FP.F32.S32 R0, UR7 ;  /* 0x0000000700007c45 */ /* 0x001fce0008201400 */
[----:B------:R-:W1:Y:S01]  /*0090*/  S2UR UR5, SR_CTAID.Y ;  /* 0x00000000000579c3 */ /* 0x000e620000002600 */
[----:B------:R-:W-:-:S04]  /*00a0*/  FMUL R0, R0, 0.03125 ;  /* 0x3d00000000007820 */ /* 0x000fc80000400000 */
[----:B------:R-:W0:Y:S03]  /*00b0*/  F2I.CEIL.NTZ R16, R0 ;  /* 0x0000000000107305 */ /* 0x000e26000020b100 */
[----:B------:R-:W3:Y:S01]  /*00c0*/  LDC R19, c[0x0][0x360] ;  /* 0x0000d800ff137b82 */ /* 0x000ee20000000800 */
[----:B0-----:R-:W-:Y:S01]  /*00d0*/  ISETP.GE.AND P0, PT, R16, 0x1, PT ;  /* 0x000000011000780c */ /* 0x001fe20003f06270 */
[----:B-1----:R-:W-:Y:S02]  /*00e0*/  IMAD R20, R20, UR5, R17 ;  /* 0x0000000514147c24 */ /* 0x002fe4000f8e0211 */
[----:B---3--:R-:W-:-:S10]  /*00f0*/  IMAD R19, R19, UR4, R18 ;  /* 0x0000000413137c24 */ /* 0x008fd4000f8e0212 */
[----:B--2---:R-:W-:Y:S05]  /*0100*/  @!P0 BRA `(.L_x_0) ;  /* 0x0000000400c08947 */ /* 0x004fea0003800000 */
[----:B------:R-:W0:Y:S01]  /*0110*/  S2UR UR6, SR_CgaCtaId ;  /* 0x00000000000679c3 */ /* 0x000e220000008800 */
[----:B------:R-:W1:Y:S01]  /*0120*/  LDCU UR10, c[0x0][0x39c] ;  /* 0x00007380ff0a77ac */ /* 0x000e620008000800 */
[----:B------:R-:W-:Y:S01]  /*0130*/  IADD3 R16, PT, PT, -R16, RZ, RZ ;  /* 0x000000ff10107210 */ /* 0x000fe20007ffe1ff */
[----:B------:R-:W-:Y:S01]  /*0140*/  IMAD R6, R20, UR7, R18 ;  /* 0x0000000714067c24 */ /* 0x000fe2000f8e0212 */
[----:B------:R-:W-:Y:S01]  /*0150*/  MOV R21, RZ ;  /* 0x000000ff00157202 */ /* 0x000fe20000000f00 */
[----:B------:R-:W-:Y:S01]  /*0160*/  UMOV UR4, 0x400 ;  /* 0x0000040000047882 */ /* 0x000fe20000000000 */
[----:B------:R-:W2:Y:S02]  /*0170*/  LDCU UR12, c[0x0][0x3a0] ;  /* 0x00007400ff0c77ac */ /* 0x000ea40008000800 */
[----:B------:R-:W3:Y:S01]  /*0180*/  LDC R0, c[0x0][0x39c] ;  /* 0x0000e700ff007b82 */ /* 0x000ee20000000800 */
[----:B------:R-:W-:Y:S01]  /*0190*/  UIADD3 UR5, UPT, UPT, UR4, 0x1000, URZ ;  /* 0x0000100004057890 */ /* 0x000fe2000fffe0ff */
[----:B------:R-:W4:Y:S01]  /*01a0*/  LDCU UR11, c[0x0][0x398] ;  /* 0x00007300ff0b77ac */ /* 0x000f220008000800 */
[----:B-1----:R-:W-:Y:S01]  /*01b0*/  IMAD R7, R17, UR10, R19 ;  /* 0x0000000a11077c24 */ /* 0x002fe2000f8e0213 */
[----:B0-----:R-:W-:-:S02]  /*01c0*/  ULEA UR4, UR6, UR4, 0x18 ;  /* 0x0000000406047291 */ /* 0x001fc4000f8ec0ff */
[----:B------:R-:W-:-:S04]  /*01d0*/  ULEA UR5, UR6, UR5, 0x18 ;  /* 0x0000000506057291 */ /* 0x000fc8000f8ec0ff */
[C---:B------:R-:W-:Y:S02]  /*01e0*/  LEA R5, R17.reuse, UR4, 0x7 ;  /* 0x0000000411057c11 */ /* 0x040fe4000f8e38ff */
[C---:B------:R-:W-:Y:S02]  /*01f0*/  LEA R2, R18.reuse, UR5, 0x2 ;  /* 0x0000000512027c11 */ /* 0x040fe4000f8e10ff */
[----:B------:R-:W-:Y:S02]  /*0200*/  LEA R4, R18, R5, 0x2 ;  /* 0x0000000512047211 */ /* 0x000fe400078e10ff */
[----:B--2-4-:R-:W-:-:S07]  /*0210*/  LEA R3, R17, R2, 0x7 ;  /* 0x0000000211037211 */ /* 0x014fce00078e38ff */
.L_x_1:
[----:B------:R-:W-:Y:S01]  /*0220*/  ISETP.GE.AND P1, PT, R18, UR12, PT ;  /* 0x0000000c12007c0c */ /* 0x000fe2000bf26270 */
[----:B------:R-:W-:Y:S01]  /*0230*/  HFMA2 R26, -RZ, RZ, 0, 0 ;  /* 0x00000000ff1a7431 */ /* 0x000fe200000001ff */
[----:B------:R-:W-:Y:S02]  /*0240*/  ISETP.GE.AND P0, PT, R17, UR12, PT ;  /* 0x0000000c11007c0c */ /* 0x000fe4000bf06270 */
[----:B------:R-:W-:Y:S02]  /*0250*/  ISETP.GE.OR P1, PT, R20, UR11, P1 ;  /* 0x0000000b14007c0c */ /* 0x000fe40008f26670 */
[----:B---3--:R-:W-:Y:S02]  /*0260*/  ISETP.GE.OR P0, PT, R19, R0, P0 ;  /* 0x000000001300720c */ /* 0x008fe40000706670 */
[----:B------:R-:W-:-:S09]  /*0270*/  MOV R29, RZ ;  /* 0x000000ff001d7202 */ /* 0x000fd20000000f00 */
[----:B------:R-:W0:Y:S08]  /*0280*/  @!P1 LDC.64 R10, c[0x0][0x380] ;  /* 0x0000e000ff0a9b82 */ /* 0x000e300000000a00 */
[----:B------:R-:W1:Y:S01]  /*0290*/  @!P0 LDC.64 R8, c[0x0][0x388] ;  /* 0x0000e200ff088b82 */ /* 0x000e620000000a00 */
[----:B0-----:R-:W-:-:S05]  /*02a0*/  @!P1 IMAD.WIDE R10, R6, 0x4, R10 ;  /* 0x00000004060a9825 */ /* 0x001fca00078e020a */
[----:B------:R-:W2:Y:S01]  /*02b0*/  @!P1 LDG.E.CONSTANT R29, desc[UR8][R10.64] ;  /* 0x000000080a1d9981 */ /* 0x000ea2000c1e9900 */
[----:B-1----:R-:W-:-:S05]  /*02c0*/  @!P0 IMAD.WIDE R22, R7, 0x4, R8 ;  /* 0x0000000407168825 */ /* 0x002fca00078e0208 */
[----:B------:R-:W3:Y:S01]  /*02d0*/  @!P0 LDG.E.CONSTANT R26, desc[UR8][R22.64] ;  /* 0x00000008161a8981 */ /* 0x000ee2000c1e9900 */
[----:B------:R-:W-:-:S04]  /*02e0*/  IADD3 R16, PT, PT, R16, 0x1, RZ ;  /* 0x0000000110107810 */ /* 0x000fc80007ffe0ff */
[----:B------:R-:W-:Y:S01]  /*02f0*/  ISETP.NE.AND P0, PT, R16, RZ, PT ;  /* 0x000000ff1000720c */ /* 0x000fe20003f05270 */
[----:B--2---:R-:W-:Y:S04]  /*0300*/  STS [R4], R29 ;  /* 0x0000001d04007388 */ /* 0x004fe80000000800 */
[----:B---3--:R-:W-:Y:S01]  /*0310*/  STS [R3], R26 ;  /* 0x0000001a03007388 */ /* 0x008fe20000000800 */
[----:B------:R-:W-:Y:S06]  /*0320*/  BAR.SYNC.DEFER_BLOCKING 0x0 ;  /* 0x0000000000007b1d */ /* 0x000fec0000010000 */
[----:B------:R-:W-:Y:S04]  /*0330*/  LDS R28, [R2] ;  /* 0x00000000021c7984 */ /* 0x000fe80000000800 */
[----:B------:R-:W0:Y:S04]  /*0340*/  LDS.128 R12, [R5] ;  /* 0x00000000050c7984 */ /* 0x000e280000000c00 */
[----:B------:R-:W1:Y:S04]  /*0350*/  LDS R23, [R2+0x80] ;  /* 0x0000800002177984 */ /* 0x000e680000000800 */
[----:B------:R-:W2:Y:S04]  /*0360*/  LDS R25, [R2+0x100] ;  /* 0x0001000002197984 */ /* 0x000ea80000000800 */
[----:B------:R-:W3:Y:S04]  /*0370*/  LDS R24, [R2+0x180] ;  /* 0x0001800002187984 */ /* 0x000ee80000000800 */
[----:B------:R-:W-:Y:S04]  /*0380*/  LDS R27, [R2+0x200] ;  /* 0x00020000021b7984 */ /* 0x000fe80000000800 */
[----:B------:R-:W4:Y:S04]  /*0390*/  LDS.128 R8, [R5+0x10] ;  /* 0x0000100005087984 */ /* 0x000f280000000c00 */
[----:B------:R-:W5:Y:S04]  /*03a0*/  LDS R22, [R2+0x280] ;  /* 0x0002800002167984 */ /* 0x000f680000000800 */
[----:B------:R-:W-:Y:S01]  /*03b0*/  LDS R26, [R2+0x380] ;  /* 0x00038000021a7984 */ /* 0x000fe20000000800 */
[----:B0-----:R-:W-:-:S03]  /*03c0*/  FFMA R12, R12, R28, R21 ;  /* 0x0000001c0c0c7223 */ /* 0x001fc60000000015 */
[----:B------:R-:W-:Y:S01]  /*03d0*/  LDS R28, [R2+0x580] ;  /* 0x00058000021c7984 */ /* 0x000fe20000000800 */
[----:B-1----:R-:W-:-:S03]  /*03e0*/  FFMA R12, R23, R13, R12 ;  /* 0x0000000d170c7223 */ /* 0x002fc6000000000c */
[----:B------:R-:W0:Y:S01]  /*03f0*/  LDS R23, [R2+0x300] ;  /* 0x0003000002177984 */ /* 0x000e220000000800 */
[----:B--2---:R-:W-:-:S04]  /*0400*/  FFMA R25, R25, R14, R12 ;  /* 0x0000000e19197223 */ /* 0x004fc8000000000c */
[----:B---3--:R-:W-:Y:S02]  /*0410*/  FFMA R21, R24, R15, R25 ;  /* 0x0000000f18157223 */ /* 0x008fe40000000019 */
[----:B------:R-:W-:Y:S04]  /*0420*/  LDS R25, [R2+0x400] ;  /* 0x0004000002197984 */ /* 0x000fe80000000800 */
[----:B------:R-:W1:Y:S01]  /*0430*/  LDS.128 R12, [R5+0x20] ;  /* 0x00002000050c7984 */ /* 0x000e620000000c00 */
[----:B----4-:R-:W-:-:S03]  /*0440*/  FFMA R21, R8, R27, R21 ;  /* 0x0000001b08157223 */ /* 0x010fc60000000015 */
[----:B------:R-:W2:Y:S01]  /*0450*/  LDS R24, [R2+0x480] ;  /* 0x0004800002187984 */ /* 0x000ea20000000800 */
[----:B-----5:R-:W-:-:S03]  /*0460*/  FFMA R22, R22, R9, R21 ;  /* 0x0000000916167223 */ /* 0x020fc60000000015 */
[----:B------:R-:W3:Y:S01]  /*0470*/  LDS R21, [R2+0x500] ;  /* 0x0005000002157984 */ /* 0x000ee20000000800 */
[----:B0-----:R-:W-:-:S03]  /*0480*/  FFMA R23, R23, R10, R22 ;  /* 0x0000000a17177223 */ /* 0x001fc60000000016 */
[----:B------:R-:W-:Y:S01]  /*0490*/  LDS R22, [R2+0x680] ;  /* 0x0006800002167984 */ /* 0x000fe20000000800 */
[----:B------:R-:W-:-:S03]  /*04a0*/  FFMA R27, R26, R11, R23 ;  /* 0x0000000b1a1b7223 */ /* 0x000fc60000000017 */
[----:B------:R-:W-:Y:S04]  /*04b0*/  LDS R23, [R2+0x600] ;  /* 0x0006000002177984 */ /* 0x000fe80000000800 */
[----:B------:R-:W0:Y:S01]  /*04c0*/  LDS.128 R8, [R5+0x30] ;  /* 0x0000300005087984 */ /* 0x000e220000000c00 */
[----:B-1----:R-:W-:-:S03]  /*04d0*/  FFMA R25, R12, R25, R27 ;  /* 0x000000190c197223 */ /* 0x002fc6000000001b */
[----:B------:R-:W-:Y:S01]  /*04e0*/  LDS R26, [R2+0x780] ;  /* 0x00078000021a7984 */ /* 0x000fe20000000800 */
[----:B--2---:R-:W-:-:S03]  /*04f0*/  FFMA R24, R24, R13, R25 ;  /* 0x0000000d18187223 */ /* 0x004fc60000000019 */
[----:B------:R-:W1:Y:S01]  /*0500*/  LDS R25, [R2+0x700] ;  /* 0x0007000002197984 */ /* 0x000e620000000800 */
[----:B---3--:R-:W-:-:S03]  /*0510*/  FFMA R21, R21, R14, R24 ;  /* 0x0000000e15157223 */ /* 0x008fc60000000018 */
[----:B------:R-:W-:Y:S01]  /*0520*/  LDS R24, [R2+0x880] ;  /* 0x0008800002187984 */ /* 0x000fe20000000800 */
[----:B------:R-:W-:-:S03]  /*0530*/  FFMA R27, R28, R15, R21 ;  /* 0x0000000f1c1b7223 */ /* 0x000fc60000000015 */
[----:B------:R-:W-:Y:S04]  /*0540*/  LDS R21, [R2+0x800] ;  /* 0x0008000002157984 */ /* 0x000fe80000000800 */
[----:B------:R-:W2:Y:S04]  /*0550*/  LDS.128 R12, [R5+0x40] ;  /* 0x00004000050c7984 */ /* 0x000ea80000000c00 */
[----:B------:R-:W-:Y:S01]  /*0560*/  LDS R28, [R2+0x980] ;  /* 0x00098000021c7984 */ /* 0x000fe20000000800 */
[----:B0-----:R-:W-:-:S03]  /*0570*/  FFMA R23, R8, R23, R27 ;  /* 0x0000001708177223 */ /* 0x001fc6000000001b */
[----:B------:R-:W0:Y:S01]  /*0580*/  LDS R27, [R2+0x900] ;  /* 0x00090000021b7984 */ /* 0x000e220000000800 */
[----:B------:R-:W-:-:S03]  /*0590*/  FFMA R22, R22, R9, R23 ;  /* 0x0000000916167223 */ /* 0x000fc60000000017 */
[----:B------:R-:W-:Y:S01]  /*05a0*/  LDS R23, [R2+0xa00] ;  /* 0x000a000002177984 */ /* 0x000fe20000000800 */
[----:B-1----:R-:W-:-:S03]  /*05b0*/  FFMA R25, R25, R10, R22 ;  /* 0x0000000a19197223 */ /* 0x002fc60000000016 */
[----:B------:R-:W-:Y:S01]  /*05c0*/  LDS R22, [R2+0xa80] ;  /* 0x000a800002167984 */ /* 0x000fe20000000800 */
[----:B------:R-:W-:-:S03]  /*05d0*/  FFMA R25, R26, R11, R25 ;  /* 0x0000000b1a197223 */ /* 0x000fc60000000019 */
[----:B------:R-:W1:Y:S04]  /*05e0*/  LDS.128 R8, [R5+0x50] ;  /* 0x0000500005087984 */ /* 0x000e680000000c00 */
[----:B------:R-:W-:Y:S01]  /*05f0*/  LDS R26, [R2+0xb80] ;  /* 0x000b8000021a7984 */ /* 0x000fe20000000800 */
[----:B--2---:R-:W-:-:S03]  /*0600*/  FFMA R21, R12, R21, R25 ;  /* 0x000000150c157223 */ /* 0x004fc60000000019 */
[----:B------:R-:W-:Y:S01]  /*0610*/  LDS R25, [R2+0xc00] ;  /* 0x000c000002197984 */ /* 0x000fe20000000800 */
[----:B------:R-:W-:-:S03]  /*0620*/  FFMA R24, R24, R13, R21 ;  /* 0x0000000d18187223 */ /* 0x000fc60000000015 */
[----:B------:R-:W2:Y:S01]  /*0630*/  LDS R21, [R2+0xb00] ;  /* 0x000b000002157984 */ /* 0x000ea20000000800 */
[----:B0-----:R-:W-:-:S03]  /*0640*/  FFMA R27, R27, R14, R24 ;  /* 0x0000000e1b1b7223 */ /* 0x001fc60000000018 */
[----:B------:R-:W-:Y:S01]  /*0650*/  LDS R24, [R2+0xc80] ;  /* 0x000c800002187984 */ /* 0x000fe20000000800 */
[----:B------:R-:W-:-:S03]  /*0660*/  FFMA R27, R28, R15, R27 ;  /* 0x0000000f1c1b7223 */ /* 0x000fc6000000001b */
[----:B------:R-:W0:Y:S04]  /*0670*/  LDS.128 R12, [R5+0x60] ;  /* 0x00006000050c7984 */ /* 0x000e280000000c00 */
[----:B------:R-:W-:Y:S01]  /*0680*/  LDS R28, [R2+0xf00] ;  /* 0x000f0000021c7984 */ /* 0x000fe20000000800 */
[----:B-1----:R-:W-:-:S04]  /*0690*/  FFMA R23, R8, R23, R27 ;  /* 0x0000001708177223 */ /* 0x002fc8000000001b */
[----:B------:R-:W-:Y:S02]  /*06a0*/  FFMA R22, R22, R9, R23 ;  /* 0x0000000916167223 */ /* 0x000fe40000000017 */
[----:B------:R-:W1:Y:S02]  /*06b0*/  LDS R23, [R2+0xd00] ;  /* 0x000d000002177984 */ /* 0x000e640000000800 */
[----:B--2---:R-:W-:Y:S02]  /*06c0*/  FFMA R21, R21, R10, R22 ;  /* 0x0000000a15157223 */ /* 0x004fe40000000016 */
[----:B------:R-:W2:Y:S02]  /*06d0*/  LDS R22, [R2+0xd80] ;  /* 0x000d800002167984 */ /* 0x000ea40000000800 */
[----:B------:R-:W-:Y:S02]  /*06e0*/  FFMA R27, R26, R11, R21 ;  /* 0x0000000b1a1b7223 */ /* 0x000fe40000000015 */
[----:B------:R-:W-:Y:S04]  /*06f0*/  LDS R21, [R2+0xe00] ;  /* 0x000e000002157984 */ /* 0x000fe80000000800 */
[----:B------:R-:W3:Y:S01]  /*0700*/  LDS.128 R8, [R5+0x70] ;  /* 0x0000700005087984 */ /* 0x000ee20000000c00 */
[----:B0-----:R-:W-:-:S03]  /*0710*/  FFMA R25, R12, R25, R27 ;  /* 0x000000190c197223 */ /* 0x001fc6000000001b */
[----:B------:R-:W0:Y:S01]  /*0720*/  LDS R12, [R2+0xe80] ;  /* 0x000e8000020c7984 */ /* 0x000e220000000800 */
[----:B------:R-:W-:-:S03]  /*0730*/  FFMA R26, R24, R13, R25 ;  /* 0x0000000d181a7223 */ /* 0x000fc60000000019 */
[----:B------:R-:W4:Y:S01]  /*0740*/  LDS R24, [R2+0xf80] ;  /* 0x000f800002187984 */ /* 0x000f220000000800 */
[----:B-1----:R-:W-:-:S04]  /*0750*/  FFMA R23, R23, R14, R26 ;  /* 0x0000000e17177223 */ /* 0x002fc8000000001a */
[----:B--2---:R-:W-:-:S04]  /*0760*/  FFMA R15, R22, R15, R23 ;  /* 0x0000000f160f7223 */ /* 0x004fc80000000017 */
[----:B---3--:R-:W-:Y:S01]  /*0770*/  FFMA R15, R8, R21, R15 ;  /* 0x00000015080f7223 */ /* 0x008fe2000000000f */
[----:B------:R-:W-:Y:S02]  /*0780*/  IADD3 R17, PT, PT, R17, 0x20, RZ ;  /* 0x0000002011117810 */ /* 0x000fe40007ffe0ff */
[----:B------:R-:W-:Y:S02]  /*0790*/  IADD3 R18, PT, PT, R18, 0x20, RZ ;  /* 0x0000002012127810 */ /* 0x000fe40007ffe0ff */
[----:B------:R-:W-:Y:S01]  /*07a0*/  IADD3 R6, PT, PT, R6, 0x20, RZ ;  /* 0x0000002006067810 */ /* 0x000fe20007ffe0ff */
[----:B0-----:R-:W-:-:S04]  /*07b0*/  FFMA R9, R12, R9, R15 ;  /* 0x000000090c097223 */ /* 0x001fc8000000000f */
[----:B------:R-:W-:Y:S01]  /*07c0*/  FFMA R9, R28, R10, R9 ;  /* 0x0000000a1c097223 */ /* 0x000fe20000000009 */
[----:B------:R-:W-:-:S03]  /*07d0*/  LEA R7, R0, R7, 0x5 ;  /* 0x0000000700077211 */ /* 0x000fc600078e28ff */
[----:B----4-:R-:W-:Y:S01]  /*07e0*/  FFMA R21, R24, R11, R9 ;  /* 0x0000000b18157223 */ /* 0x010fe20000000009 */
[----:B------:R-:W-:Y:S06]  /*07f0*/  BAR.SYNC.DEFER_BLOCKING 0x0 ;  /* 0x0000000000007b1d */ /* 0x000fec0000010000 */
[----:B------:R-:W-:Y:S05]  /*0800*/  @P0 BRA `(.L_x_1) ;  /* 0xfffffff800840947 */ /* 0x000fea000383ffff */
.L_x_0:
[----:B------:R-:W0:Y:S02]  /*0810*/  LDCU.64 UR6, c[0x0][0x398] ;  /* 0x00007300ff0677ac */ /* 0x000e240008000a00 */
[----:B0-----:R-:W-:-:S04]  /*0820*/  ISETP.GE.AND P0, PT, R19, UR7, PT ;  /* 0x0000000713007c0c */ /* 0x001fc8000bf06270 */
[----:B------:R-:W-:-:S13]  /*0830*/  ISETP.GE.OR P0, PT, R20, UR6, P0 ;  /* 0x0000000614007c0c */ /* 0x000fda0008706670 */
[----:B------:R-:W-:Y:S05]  /*0840*/  @P0 EXIT ;  /* 0x000000000000094d */ /* 0x000fea0003800000 */
[----:B------:R-:W0:Y:S01]  /*0850*/  LDC.64 R2, c[0x0][0x390] ;  /* 0x0000e400ff027b82 */ /* 0x000e220000000a00 */
[----:B------:R-:W-:Y:S01]  /*0860*/  IMAD R19, R20, UR7, R19 ;  /* 0x0000000714137c24 */ /* 0x000fe2000f8e0213 */
[----:B------:R-:W1:Y:S01]  /*0870*/  LDCU UR4, c[0x0][0x3a8] ;  /* 0x00007500ff0477ac */ /* 0x000e620008000800 */
[----:B------:R-:W2:Y:S02]  /*0880*/  LDCU UR5, c[0x0][0x3a4] ;  /* 0x00007480ff0577ac */ /* 0x000ea40008000800 */
[----:B0-----:R-:W-:-:S05]  /*0890*/  IMAD.WIDE R2, R19, 0x4, R2 ;  /* 0x0000000413027825 */ /* 0x001fca00078e0202 */
[----:B------:R-:W1:Y:S02]  /*08a0*/  LDG.E R0, desc[UR8][R2.64] ;  /* 0x0000000802007981 */ /* 0x000e64000c1e1900 */
[----:B-1----:R-:W-:-:S04]  /*08b0*/  FMUL R0, R0, UR4 ;  /* 0x0000000400007c20 */ /* 0x002fc80008400000 */
[----:B--2---:R-:W-:-:S05]  /*08c0*/  FFMA R21, R21, UR5, R0 ;  /* 0x0000000515157c23 */ /* 0x004fca0008000000 */
[----:B------:R-:W-:Y:S01]  /*08d0*/  STG.E desc[UR8][R2.64], R21 ;  /* 0x0000001502007986 */ /* 0x000fe2000c101908 */
[----:B------:R-:W-:Y:S05]  /*08e0*/  EXIT ;  /* 0x000000000000794d */ /* 0x000fea0003800000 */
.L_x_2:
[----:B------:R-:W-:-:S00]  /*08f0*/  BRA `(.L_x_2) ;  /* 0xfffffffc00fc7947 */ /* 0x000fc0000383ffff */
[----:B------:R-:W-:-:S00]  /*0900*/  NOP ;  /* 0x0000000000007918 */ /* 0x000fc00000000000 */
[----:B------:R-:W-:-:S00]  /*0910*/  NOP ;  /* 0x0000000000007918 */ /* 0x000fc00000000000 */
[----:B------:R-:W-:-:S00]  /*0920*/  NOP ;  /* 0x0000000000007918 */ /* 0x000fc00000000000 */
[----:B------:R-:W-:-:S00]  /*0930*/  NOP ;  /* 0x0000000000007918 */ /* 0x000fc00000000000 */
[----:B------:R-:W-:-:S00]  /*0940*/  NOP ;  /* 0x0000000000007918 */ /* 0x000fc00000000000 */
[----:B------:R-:W-:-:S00]  /*0950*/  NOP ;  /* 0x0000000000007918 */ /* 0x000fc00000000000 */
[----:B------:R-:W-:-:S00]  /*0960*/  NOP ;  /* 0x0000000000007918 */ /* 0x000fc00000000000 */
[----:B------:R-:W-:-:S00]  /*0970*/  NOP ;  /* 0x0000000000007918 */ /* 0x000fc00000000000 */
.L_x_3:


//--------------------- .nv.shared._Z8sgemm_v1ILi32EEvPKfS1_Pfiiiff --------------------------
	.section	.nv.shared._Z8sgemm_v1ILi32EEvPKfS1_Pfiiiff,"aw",@nobits
	.sectionflags	@""
	.align	4
.nv.shared._Z8sgemm_v1ILi32EEvPKfS1_Pfiiiff:
	.zero		9216


//--------------------- .nv.shared.reserved.0     --------------------------
	.section	.nv.shared.reserved.0,"aw",@nobits
	.weak		__nv_reservedSMEM_offset_0_alias
	.size		__nv_reservedSMEM_offset_0_alias, 0, 64
	.other		__nv_reservedSMEM_offset_0_alias,@"STO_CUDA_RESERVED_SHARED STV_DEFAULT"
__nv_reservedSMEM_offset_0_alias:
	.zero		0
	.zero		64


//--------------------- .nv.constant0._Z8sgemm_v1ILi32EEvPKfS1_Pfiiiff --------------------------
	.section	.nv.constant0._Z8sgemm_v1ILi32EEvPKfS1_Pfiiiff,"a",@progbits
	.sectionflags	@""
	.align	4
.nv.constant0._Z8sgemm_v1ILi32EEvPKfS1_Pfiiiff:
	.zero		940


//--------------------- SYMBOLS --------------------------

	.type		.nv.reservedSmem.offset0,@object
	.size		.nv.reservedSmem.offset0,0x4
	.type		.nv.reservedSmem.cap,@object
	.size		.nv.reservedSmem.cap,0x4
